//
// Generated by NVIDIA NVVM Compiler
//
// Compiler Build ID: CL-36424714
// Cuda compilation tools, release 13.0, V13.0.88
// Based on NVVM 20.0.0
//

.version 9.0
.target sm_100
.address_size 64

	// .globl	_Z6renderPh

.visible .entry _Z6renderPh(
	.param .u64 .ptr .align 1 _Z6renderPh_param_0
)
{
	.reg .pred 	%p<5>;
	.reg .b16 	%rs<3>;
	.reg .b32 	%r<14>;
	.reg .b32 	%f<48>;
	.reg .b64 	%rd<7>;

	ld.param.u64 	%rd2, [_Z6renderPh_param_0];
	cvta.to.global.u64 	%rd1, %rd2;
	mov.u32 	%r4, %ctaid.x;
	mov.u32 	%r5, %ntid.x;
	mov.u32 	%r6, %tid.x;
	mad.lo.s32 	%r1, %r4, %r5, %r6;
	mov.u32 	%r7, %ctaid.y;
	mov.u32 	%r8, %ntid.y;
	mov.u32 	%r9, %tid.y;
	mad.lo.s32 	%r10, %r7, %r8, %r9;
	setp.gt.s32 	%p1, %r1, 1023;
	setp.gt.u32 	%p2, %r10, 767;
	or.pred  	%p3, %p1, %p2;
	@%p3 bra 	$L__BB0_4;
	shl.b32 	%r11, %r10, 10;
	add.s32 	%r12, %r11, %r1;
	mul.lo.s32 	%r3, %r12, 3;
	cvt.rn.f32.s32 	%f7, %r1;
	add.f32 	%f8, %f7, %f7;
	fma.rn.f32 	%f9, %f8, 0f3A800000, 0fBF800000;
	cvt.rn.f32.u32 	%f10, %r10;
	add.f32 	%f11, %f10, %f10;
	div.rn.f32 	%f12, %f11, 0f44400000;
	add.f32 	%f13, %f12, 0fBF800000;
	mul.f32 	%f14, %f13, %f13;
	fma.rn.f32 	%f15, %f9, %f9, %f14;
	add.f32 	%f16, %f15, 0f3F800000;
	sqrt.rn.f32 	%f17, %f16;
	div.rn.f32 	%f1, %f9, %f17;
	div.rn.f32 	%f2, %f13, %f17;
	mov.f32 	%f18, 0fBF800000;
	div.rn.f32 	%f3, %f18, %f17;
	mul.f32 	%f19, %f2, %f2;
	fma.rn.f32 	%f20, %f1, %f1, %f19;
	fma.rn.f32 	%f4, %f3, %f3, %f20;
	mul.f32 	%f21, %f2, 0f00000000;
	fma.rn.f32 	%f22, %f1, 0f00000000, %f21;
	fma.rn.f32 	%f23, %f3, 0f3FC00000, %f22;
	add.f32 	%f5, %f23, %f23;
	mul.f32 	%f24, %f4, 0fC0800000;
	fma.rn.f32 	%f25, %f4, 0fC0800000, %f24;
	fma.rn.f32 	%f6, %f5, %f5, %f25;
	setp.ltu.f32 	%p4, %f6, 0f00000000;
	@%p4 bra 	$L__BB0_3;
	neg.f32 	%f26, %f5;
	sqrt.rn.f32 	%f27, %f6;
	sub.f32 	%f28, %f26, %f27;
	add.f32 	%f29, %f4, %f4;
	div.rn.f32 	%f30, %f28, %f29;
	fma.rn.f32 	%f31, %f1, %f30, 0f00000000;
	fma.rn.f32 	%f32, %f2, %f30, 0f00000000;
	fma.rn.f32 	%f33, %f3, %f30, 0f00000000;
	add.f32 	%f34, %f33, 0f3FC00000;
	mul.f32 	%f35, %f32, %f32;
	fma.rn.f32 	%f36, %f31, %f31, %f35;
	fma.rn.f32 	%f37, %f34, %f34, %f36;
	sqrt.rn.f32 	%f38, %f37;
	div.rn.f32 	%f39, %f31, %f38;
	div.rn.f32 	%f40, %f32, %f38;
	div.rn.f32 	%f41, %f34, %f38;
	mul.f32 	%f42, %f40, 0f3F3504F3;
	fma.rn.f32 	%f43, %f39, 0f00000000, %f42;
	mul.f32 	%f44, %f41, 0f3F3504F3;
	sub.f32 	%f45, %f43, %f44;
	max.f32 	%f46, %f45, 0f00000000;
	mul.f32 	%f47, %f46, 0f437F0000;
	cvt.rzi.u32.f32 	%r13, %f47;
	cvt.u16.u32 	%rs1, %r13;
	cvt.s64.s32 	%rd3, %r3;
	add.s64 	%rd4, %rd1, %rd3;
	st.global.u8 	[%rd4], %rs1;
	st.global.u8 	[%rd4+1], %rs1;
	st.global.u8 	[%rd4+2], %rs1;
	bra.uni 	$L__BB0_4;
$L__BB0_3:
	cvt.s64.s32 	%rd5, %r3;
	add.s64 	%rd6, %rd1, %rd5;
	mov.b16 	%rs2, 0;
	st.global.u8 	[%rd6], %rs2;
	st.global.u8 	[%rd6+1], %rs2;
	st.global.u8 	[%rd6+2], %rs2;
$L__BB0_4:
	ret;

}


// ===== COMPILED SASS (sm_100) =====

	.target	sm_100

	.elftype	@"ET_EXEC"


//--------------------- .note.nv.tkinfo           --------------------------
	.section	.note.nv.tkinfo,"",@"SHT_NOTE"
	.sectionflags	@"SHF_NOTE_NV_TKINFO"
	.tkinfo
        /*0018*/ 	.word	0x00000002
        /*0030*/ 	.string	""
        /*0030*/ 	.string	"ptxas"
        /*0030*/ 	.string	"Cuda compilation tools, release 13.0, V13.0.88"
        /*0030*/ 	.string	"Build cuda_13.0.r13.0/compiler.36424714_0"
        /*0030*/ 	.string	"-arch sm_100 -m 64 "



//--------------------- .note.nv.cuinfo           --------------------------
	.section	.note.nv.cuinfo,"",@"SHT_NOTE"
	.sectionflags	@"SHF_NOTE_NV_CUINFO"
        /*0018*/ 	.short	0x0002
        /*001a*/ 	.short	0x0064
        /*001c*/ 	.short	0x0082
	.zero		2


//--------------------- .nv.info                  --------------------------
	.section	.nv.info,"",@"SHT_CUDA_INFO"
	.align	4


	//----- nvinfo : EIATTR_REGCOUNT
	.align		4
        /*0000*/ 	.byte	0x04, 0x2f
        /*0002*/ 	.short	(.L_1 - .L_0)
	.align		4
.L_0:
        /*0004*/ 	.word	index@(_Z6renderPh)
        /*0008*/ 	.word	0x00000013


	//----- nvinfo : EIATTR_FRAME_SIZE
	.align		4
.L_1:
        /*000c*/ 	.byte	0x04, 0x11
        /*000e*/ 	.short	(.L_3 - .L_2)
	.align		4
.L_2:
        /*0010*/ 	.word	index@($__internal_1_$__cuda_sm3x_div_rn_noftz_f32_slowpath)
        /*0014*/ 	.word	0x00000000


	//----- nvinfo : EIATTR_FRAME_SIZE
	.align		4
.L_3:
        /*0018*/ 	.byte	0x04, 0x11
        /*001a*/ 	.short	(.L_5 - .L_4)
	.align		4
.L_4:
        /*001c*/ 	.word	index@($__internal_0_$__cuda_sm20_sqrt_rn_f32_slowpath)
        /*0020*/ 	.word	0x00000000


	//----- nvinfo : EIATTR_FRAME_SIZE
	.align		4
.L_5:
        /*0024*/ 	.byte	0x04, 0x11
        /*0026*/ 	.short	(.L_7 - .L_6)
	.align		4
.L_6:
        /*0028*/ 	.word	index@(_Z6renderPh)
        /*002c*/ 	.word	0x00000000


	//----- nvinfo : EIATTR_MIN_STACK_SIZE
	.align		4
.L_7:
        /*0030*/ 	.byte	0x04, 0x12
        /*0032*/ 	.short	(.L_9 - .L_8)
	.align		4
.L_8:
        /*0034*/ 	.word	index@(_Z6renderPh)
        /*0038*/ 	.word	0x00000000
.L_9:


//--------------------- .nv.compat                --------------------------
	.section	.nv.compat,"",@"SHT_CUDA_COMPAT_INFO"
	.align	4
        /*0000*/ 	.byte	0x02, 0x09, 0x00, 0x00, 0x02, 0x02, 0x01, 0x00, 0x02, 0x05, 0x05, 0x00, 0x03, 0x07, 0x01, 0x01
        /*0010*/ 	.byte	0x02, 0x03, 0x00, 0x00, 0x02, 0x06, 0x01, 0x00, 0x04, 0x0b, 0x08, 0x00, 0x01, 0x00, 0x00, 0x00
        /*0020*/ 	.byte	0x00, 0x00, 0x00, 0x00


//--------------------- .nv.info._Z6renderPh      --------------------------
	.section	.nv.info._Z6renderPh,"",@"SHT_CUDA_INFO"
	.sectionflags	@""
	.align	4


	//----- nvinfo : EIATTR_CUDA_API_VERSION
	.align		4
        /*0000*/ 	.byte	0x04, 0x37
        /*0002*/ 	.short	(.L_11 - .L_10)
.L_10:
        /*0004*/ 	.word	0x00000082


	//----- nvinfo : EIATTR_KPARAM_INFO
	.align		4
.L_11:
        /*0008*/ 	.byte	0x04, 0x17
        /*000a*/ 	.short	(.L_13 - .L_12)
.L_12:
        /*000c*/ 	.word	0x00000000
        /*0010*/ 	.short	0x0000
        /*0012*/ 	.short	0x0000
        /*0014*/ 	.byte	0x00, 0xf5, 0x21, 0x00


	//----- nvinfo : EIATTR_SPARSE_MMA_MASK
	.align		4
.L_13:
        /*0018*/ 	.byte	0x03, 0x50
        /*001a*/ 	.short	0x0000


	//----- nvinfo : EIATTR_MAXREG_COUNT
	.align		4
        /*001c*/ 	.byte	0x03, 0x1b
        /*001e*/ 	.short	0x00ff


	//----- nvinfo : EIATTR_MERCURY_ISA_VERSION
	.align		4
        /*0020*/ 	.byte	0x03, 0x5f
        /*0022*/ 	.short	0x0101


	//----- nvinfo : EIATTR_VRC_CTA_INIT_COUNT
	.align		4
        /*0024*/ 	.byte	0x02, 0x4a
	.zero		1
	.zero		1


	//----- nvinfo : EIATTR_EXIT_INSTR_OFFSETS
	.align		4
        /*0028*/ 	.byte	0x04, 0x1c
        /*002a*/ 	.short	(.L_15 - .L_14)


	//   ....[0]....
.L_14:
        /*002c*/ 	.word	0x000000b0


	//   ....[1]....
        /*0030*/ 	.word	0x00000d80


	//   ....[2]....
        /*0034*/ 	.word	0x00000df0


	//----- nvinfo : EIATTR_CRS_STACK_SIZE
	.align		4
.L_15:
        /*0038*/ 	.byte	0x04, 0x1e
        /*003a*/ 	.short	(.L_17 - .L_16)
.L_16:
        /*003c*/ 	.word	0x00000000


	//----- nvinfo : EIATTR_CBANK_PARAM_SIZE
	.align		4
.L_17:
        /*0040*/ 	.byte	0x03, 0x19
        /*0042*/ 	.short	0x0008


	//----- nvinfo : EIATTR_PARAM_CBANK
	.align		4
        /*0044*/ 	.byte	0x04, 0x0a
        /*0046*/ 	.short	(.L_19 - .L_18)
	.align		4
.L_18:
        /*0048*/ 	.word	index@(.nv.constant0._Z6renderPh)
        /*004c*/ 	.short	0x0380
        /*004e*/ 	.short	0x0008


	//----- nvinfo : EIATTR_SW_WAR
	.align		4
.L_19:
        /*0050*/ 	.byte	0x04, 0x36
        /*0052*/ 	.short	(.L_21 - .L_20)
.L_20:
        /*0054*/ 	.word	0x00000008
.L_21:


//--------------------- .nv.callgraph             --------------------------
	.section	.nv.callgraph,"",@"SHT_CUDA_CALLGRAPH"
	.align	4
	.sectionentsize	8
	.align		4
        /*0000*/ 	.word	0x00000000
	.align		4
        /*0004*/ 	.word	0xffffffff
	.align		4
        /*0008*/ 	.word	0x00000000
	.align		4
        /*000c*/ 	.word	0xfffffffe
	.align		4
        /*0010*/ 	.word	0x00000000
	.align		4
        /*0014*/ 	.word	0xfffffffd
	.align		4
        /*0018*/ 	.word	0x00000000
	.align		4
        /*001c*/ 	.word	0xfffffffc


//--------------------- .text._Z6renderPh         --------------------------
	.section	.text._Z6renderPh,"ax",@progbits
	.align	128
        .global         _Z6renderPh
        .type           _Z6renderPh,@function
        .size           _Z6renderPh,(.L_x_40 - _Z6renderPh)
        .other          _Z6renderPh,@"STO_CUDA_ENTRY STV_DEFAULT"
_Z6renderPh:
.text._Z6renderPh:
[----:B------:R-:W-:Y:S01]  /*0000*/  LDC R1, c[0x0][0x37c] ;  /* 0x0000df00ff017b82 */ /* 0x000fe20000000800 */
[----:B------:R-:W0:Y:S07]  /*0010*/  S2R R2, SR_TID.Y ;  /* 0x0000000000027919 */ /* 0x000e2e0000002200 */
[----:B------:R-:W1:Y:S01]  /*0020*/  LDC R0, c[0x0][0x360] ;  /* 0x0000d800ff007b82 */ /* 0x000e620000000800 */
[----:B------:R-:W1:Y:S07]  /*0030*/  S2R R5, SR_TID.X ;  /* 0x0000000000057919 */ /* 0x000e6e0000002100 */
[----:B------:R-:W0:Y:S08]  /*0040*/  S2UR UR5, SR_CTAID.Y ;  /* 0x00000000000579c3 */ /* 0x000e300000002600 */
[----:B------:R-:W0:Y:S08]  /*0050*/  LDC R3, c[0x0][0x364] ;  /* 0x0000d900ff037b82 */ /* 0x000e300000000800 */
[----:B------:R-:W1:Y:S01]  /*0060*/  S2UR UR4, SR_CTAID.X ;  /* 0x00000000000479c3 */ /* 0x000e620000002500 */
[----:B0-----:R-:W-:-:S05]  /*0070*/  IMAD R3, R3, UR5, R2 ;  /* 0x0000000503037c24 */ /* 0x001fca000f8e0202 */
[----:B------:R-:W-:Y:S01]  /*0080*/  ISETP.GT.U32.AND P0, PT, R3, 0x2ff, PT ;  /* 0x000002ff0300780c */ /* 0x000fe20003f04070 */
[----:B-1----:R-:W-:-:S05]  /*0090*/  IMAD R0, R0, UR4, R5 ;  /* 0x0000000400007c24 */ /* 0x002fca000f8e0205 */
[----:B------:R-:W-:-:S13]  /*00a0*/  ISETP.GT.OR P0, PT, R0, 0x3ff, P0 ;  /* 0x000003ff0000780c */ /* 0x000fda0000704670 */
[----:B------:R-:W-:Y:S05]  /*00b0*/  @P0 EXIT ;  /* 0x000000000000094d */ /* 0x000fea0003800000 */
[----:B------:R-:W-:Y:S01]  /*00c0*/  HFMA2 R5, -RZ, RZ, 0.8330078125, -0.052093505859375 ;  /* 0x3aaaaaabff057431 */ /* 0x000fe200000001ff */
[----:B------:R-:W-:Y:S01]  /*00d0*/  I2FP.F32.U32 R2, R3 ;  /* 0x0000000300027245 */ /* 0x000fe20000201000 */
[----:B------:R-:W-:Y:S01]  /*00e0*/  HFMA2 R7, -RZ, RZ, 0.8125, 0 ;  /* 0x3a800000ff077431 */ /* 0x000fe200000001ff */
[----:B------:R-:W-:Y:S01]  /*00f0*/  MOV R4, 0x44400000 ;  /* 0x4440000000047802 */ /* 0x000fe20000000f00 */
[----:B------:R-:W-:Y:S01]  /*0100*/  BSSY.RECONVERGENT B0, `(.L_x_0) ;  /* 0x0000013000007945 */ /* 0x000fe20003800200 */
[----:B------:R-:W-:Y:S01]  /*0110*/  LEA R6, R3, R0, 0xa ;  /* 0x0000000003067211 */ /* 0x000fe200078e50ff */
[----:B------:R-:W-:-:S04]  /*0120*/  FADD R2, R2, R2 ;  /* 0x0000000202027221 */ /* 0x000fc80000000000 */
[----:B------:R-:W0:Y:S01]  /*0130*/  FCHK P0, R2, 768 ;  /* 0x4440000002007902 */ /* 0x000e220000000000 */
[----:B------:R-:W-:Y:S01]  /*0140*/  FFMA R4, R5, -R4, 1 ;  /* 0x3f80000005047423 */ /* 0x000fe20000000804 */
[----:B------:R-:W-:-:S03]  /*0150*/  IMAD R6, R6, 0x3, RZ ;  /* 0x0000000306067824 */ /* 0x000fc600078e02ff */
[----:B------:R-:W-:Y:S01]  /*0160*/  FFMA R5, R4, R5, 0.001302083372138440609 ;  /* 0x3aaaaaab04057423 */ /* 0x000fe20000000005 */
[----:B------:R-:W-:-:S03]  /*0170*/  I2FP.F32.S32 R4, R0 ;  /* 0x0000000000047245 */ /* 0x000fc60000201400 */
[----:B------:R-:W-:Y:S02]  /*0180*/  FFMA R3, R2, R5, RZ ;  /* 0x0000000502037223 */ /* 0x000fe400000000ff */
[----:B------:R-:W-:Y:S02]  /*0190*/  FADD R0, R4, R4 ;  /* 0x0000000404007221 */ /* 0x000fe40000000000 */
[----:B------:R-:W-:Y:S02]  /*01a0*/  FFMA R4, R3, -768, R2 ;  /* 0xc440000003047823 */ /* 0x000fe40000000002 */
[----:B------:R-:W-:Y:S02]  /*01b0*/  FFMA R0, R0, R7, -1 ;  /* 0xbf80000000007423 */ /* 0x000fe40000000007 */
[----:B------:R-:W-:Y:S01]  /*01c0*/  FFMA R3, R5, R4, R3 ;  /* 0x0000000405037223 */ /* 0x000fe20000000003 */
[----:B0-----:R-:W-:Y:S06]  /*01d0*/  @!P0 BRA `(.L_x_1) ;  /* 0x0000000000148947 */ /* 0x001fec0003800000 */
[----:B------:R-:W-:Y:S01]  /*01e0*/  IMAD.MOV.U32 R4, RZ, RZ, R2 ;  /* 0x000000ffff047224 */ /* 0x000fe200078e0002 */
[----:B------:R-:W-:Y:S02]  /*01f0*/  MOV R5, 0x44400000 ;  /* 0x4440000000057802 */ /* 0x000fe40000000f00 */
[----:B------:R-:W-:-:S07]  /*0200*/  MOV R8, 0x220 ;  /* 0x0000022000087802 */ /* 0x000fce0000000f00 */
[----:B------:R-:W-:Y:S05]  /*0210*/  CALL.REL.NOINC `($__internal_1_$__cuda_sm3x_div_rn_noftz_f32_slowpath) ;  /* 0x0000000c00547944 */ /* 0x000fea0003c00000 */
[----:B------:R-:W-:-:S07]  /*0220*/  MOV R3, R4 ;  /* 0x0000000400037202 */ /* 0x000fce0000000f00 */
.L_x_1:
[----:B------:R-:W-:Y:S05]  /*0230*/  BSYNC.RECONVERGENT B0 ;  /* 0x0000000000007941 */ /* 0x000fea0003800200 */
.L_x_0:
[----:B------:R-:W-:Y:S01]  /*0240*/  FADD R2, R3, -1 ;  /* 0xbf80000003027421 */ /* 0x000fe20000000000 */
[----:B------:R-:W-:Y:S03]  /*0250*/  BSSY.RECONVERGENT B0, `(.L_x_2) ;  /* 0x0000010000007945 */ /* 0x000fe60003800200 */
[----:B------:R-:W-:-:S04]  /*0260*/  FMUL R3, R2, R2 ;  /* 0x0000000202037220 */ /* 0x000fc80000400000 */
[----:B------:R-:W-:-:S04]  /*0270*/  FFMA R3, R0, R0, R3 ;  /* 0x0000000000037223 */ /* 0x000fc80000000003 */
[----:B------:R-:W-:-:S04]  /*0280*/  FADD R4, R3, 1 ;  /* 0x3f80000003047421 */ /* 0x000fc80000000000 */
[----:B------:R0:W1:Y:S01]  /*0290*/  MUFU.RSQ R3, R4 ;  /* 0x0000000400037308 */ /* 0x0000620000001400 */
[----:B------:R-:W-:-:S04]  /*02a0*/  IADD3 R5, PT, PT, R4, -0xd000000, RZ ;  /* 0xf300000004057810 */ /* 0x000fc80007ffe0ff */
[----:B------:R-:W-:-:S13]  /*02b0*/  ISETP.GT.U32.AND P0, PT, R5, 0x727fffff, PT ;  /* 0x727fffff0500780c */ /* 0x000fda0003f04070 */
[----:B01----:R-:W-:Y:S05]  /*02c0*/  @!P0 BRA `(.L_x_3) ;  /* 0x0000000000108947 */ /* 0x003fea0003800000 */
[----:B------:R-:W-:-:S07]  /*02d0*/  MOV R13, 0x2f0 ;  /* 0x000002f0000d7802 */ /* 0x000fce0000000f00 */
[----:B------:R-:W-:Y:S05]  /*02e0*/  CALL.REL.NOINC `($__internal_0_$__cuda_sm20_sqrt_rn_f32_slowpath) ;  /* 0x0000000800c47944 */ /* 0x000fea0003c00000 */
[----:B------:R-:W-:Y:S01]  /*02f0*/  MOV R5, R4 ;  /* 0x0000000400057202 */ /* 0x000fe20000000f00 */
[----:B------:R-:W-:Y:S06]  /*0300*/  BRA `(.L_x_4) ;  /* 0x0000000000107947 */ /* 0x000fec0003800000 */
.L_x_3:
[----:B------:R-:W-:Y:S01]  /*0310*/  FMUL.FTZ R5, R4, R3 ;  /* 0x0000000304057220 */ /* 0x000fe20000410000 */
[----:B------:R-:W-:-:S03]  /*0320*/  FMUL.FTZ R3, R3, 0.5 ;  /* 0x3f00000003037820 */ /* 0x000fc60000410000 */
[----:B------:R-:W-:-:S04]  /*0330*/  FFMA R4, -R5, R5, R4 ;  /* 0x0000000505047223 */ /* 0x000fc80000000104 */
[----:B------:R-:W-:-:S07]  /*0340*/  FFMA R5, R4, R3, R5 ;  /* 0x0000000304057223 */ /* 0x000fce0000000005 */
.L_x_4:
[----:B------:R-:W-:Y:S05]  /*0350*/  BSYNC.RECONVERGENT B0 ;  /* 0x0000000000007941 */ /* 0x000fea0003800200 */
.L_x_2:
[----:B------:R-:W0:Y:S01]  /*0360*/  MUFU.RCP R4, R5 ;  /* 0x0000000500047308 */ /* 0x000e220000001000 */
[----:B------:R-:W-:Y:S07]  /*0370*/  BSSY.RECONVERGENT B0, `(.L_x_5) ;  /* 0x000000c000007945 */ /* 0x000fee0003800200 */
[----:B------:R-:W1:Y:S01]  /*0380*/  FCHK P0, R0, R5 ;  /* 0x0000000500007302 */ /* 0x000e620000000000 */
[----:B0-----:R-:W-:-:S04]  /*0390*/  FFMA R3, R4, -R5, 1 ;  /* 0x3f80000004037423 */ /* 0x001fc80000000805 */
[----:B------:R-:W-:-:S04]  /*03a0*/  FFMA R3, R4, R3, R4 ;  /* 0x0000000304037223 */ /* 0x000fc80000000004 */
[----:B------:R-:W-:-:S04]  /*03b0*/  FFMA R4, R0, R3, RZ ;  /* 0x0000000300047223 */ /* 0x000fc800000000ff */
[----:B------:R-:W-:-:S04]  /*03c0*/  FFMA R7, R4, -R5, R0 ;  /* 0x8000000504077223 */ /* 0x000fc80000000000 */
[----:B------:R-:W-:Y:S01]  /*03d0*/  FFMA R3, R3, R7, R4 ;  /* 0x0000000703037223 */ /* 0x000fe20000000004 */
[----:B-1----:R-:W-:Y:S06]  /*03e0*/  @!P0 BRA `(.L_x_6) ;  /* 0x0000000000108947 */ /* 0x002fec0003800000 */
[----:B------:R-:W-:Y:S01]  /*03f0*/  IMAD.MOV.U32 R4, RZ, RZ, R0 ;  /* 0x000000ffff047224 */ /* 0x000fe200078e0000 */
[----:B------:R-:W-:-:S07]  /*0400*/  MOV R8, 0x420 ;  /* 0x0000042000087802 */ /* 0x000fce0000000f00 */
[----:B------:R-:W-:Y:S05]  /*0410*/  CALL.REL.NOINC `($__internal_1_$__cuda_sm3x_div_rn_noftz_f32_slowpath) ;  /* 0x0000000800d47944 */ /* 0x000fea0003c00000 */
[----:B------:R-:W-:-:S07]  /*0420*/  MOV R3, R4 ;  /* 0x0000000400037202 */ /* 0x000fce0000000f00 */
.L_x_6:
[----:B------:R-:W-:Y:S05]  /*0430*/  BSYNC.RECONVERGENT B0 ;  /* 0x0000000000007941 */ /* 0x000fea0003800200 */
.L_x_5:
        /* <DEDUP_REMOVED lines=9> */
[----:B------:R-:W-:Y:S02]  /*04d0*/  MOV R4, R2 ;  /* 0x0000000200047202 */ /* 0x000fe40000000f00 */
[----:B------:R-:W-:-:S07]  /*04e0*/  MOV R8, 0x500 ;  /* 0x0000050000087802 */ /* 0x000fce0000000f00 */
[----:B------:R-:W-:Y:S05]  /*04f0*/  CALL.REL.NOINC `($__internal_1_$__cuda_sm3x_div_rn_noftz_f32_slowpath) ;  /* 0x00000008009c7944 */ /* 0x000fea0003c00000 */
[----:B------:R-:W-:-:S07]  /*0500*/  MOV R7, R4 ;  /* 0x0000000400077202 */ /* 0x000fce0000000f00 */
.L_x_8:
[----:B------:R-:W-:Y:S05]  /*0510*/  BSYNC.RECONVERGENT B0 ;  /* 0x0000000000007941 */ /* 0x000fea0003800200 */
.L_x_7:
[----:B------:R-:W0:Y:S01]  /*0520*/  MUFU.RCP R0, R5 ;  /* 0x0000000500007308 */ /* 0x000e220000001000 */
[----:B------:R-:W-:Y:S01]  /*0530*/  UMOV UR4, 0x3f800000 ;  /* 0x3f80000000047882 */ /* 0x000fe20000000000 */
[----:B------:R-:W-:Y:S01]  /*0540*/  BSSY.RECONVERGENT B0, `(.L_x_9) ;  /* 0x000000d000007945 */ /* 0x000fe20003800200 */
[----:B------:R-:W-:-:S05]  /*0550*/  MOV R4, UR4 ;  /* 0x0000000400047c02 */ /* 0x000fca0008000f00 */
[----:B------:R-:W1:Y:S01]  /*0560*/  FCHK P0, -R4, R5 ;  /* 0x0000000504007302 */ /* 0x000e620000000100 */
[----:B0-----:R-:W-:-:S04]  /*0570*/  FFMA R9, R0, -R5, 1 ;  /* 0x3f80000000097423 */ /* 0x001fc80000000805 */
[----:B------:R-:W-:-:S04]  /*0580*/  FFMA R0, R0, R9, R0 ;  /* 0x0000000900007223 */ /* 0x000fc80000000000 */
[----:B------:R-:W-:-:S04]  /*0590*/  FFMA R2, R0, -1, RZ ;  /* 0xbf80000000027823 */ /* 0x000fc800000000ff */
[----:B------:R-:W-:-:S04]  /*05a0*/  FFMA R9, R2, -R5, -1 ;  /* 0xbf80000002097423 */ /* 0x000fc80000000805 */
[----:B------:R-:W-:Y:S01]  /*05b0*/  FFMA R0, R0, R9, R2 ;  /* 0x0000000900007223 */ /* 0x000fe20000000002 */
[----:B-1----:R-:W-:Y:S06]  /*05c0*/  @!P0 BRA `(.L_x_10) ;  /* 0x0000000000108947 */ /* 0x002fec0003800000 */
[----:B------:R-:W-:Y:S01]  /*05d0*/  IMAD.MOV.U32 R4, RZ, RZ, -0x40800000 ;  /* 0xbf800000ff047424 */ /* 0x000fe200078e00ff */
[----:B------:R-:W-:-:S07]  /*05e0*/  MOV R8, 0x600 ;  /* 0x0000060000087802 */ /* 0x000fce0000000f00 */
[----:B------:R-:W-:Y:S05]  /*05f0*/  CALL.REL.NOINC `($__internal_1_$__cuda_sm3x_div_rn_noftz_f32_slowpath) ;  /* 0x00000008005c7944 */ /* 0x000fea0003c00000 */
[----:B------:R-:W-:-:S07]  /*0600*/  MOV R0, R4 ;  /* 0x0000000400007202 */ /* 0x000fce0000000f00 */
.L_x_10:
[----:B------:R-:W-:Y:S05]  /*0610*/  BSYNC.RECONVERGENT B0 ;  /* 0x0000000000007941 */ /* 0x000fea0003800200 */
.L_x_9:
[-C--:B------:R-:W-:Y:S01]  /*0620*/  FMUL R4, R7, R7.reuse ;  /* 0x0000000707047220 */ /* 0x080fe20000400000 */
[----:B------:R-:W-:Y:S01]  /*0630*/  FMUL R2, RZ, R7 ;  /* 0x00000007ff027220 */ /* 0x000fe20000400000 */
[----:B------:R-:W0:Y:S02]  /*0640*/  LDCU.64 UR4, c[0x0][0x358] ;  /* 0x00006b00ff0477ac */ /* 0x000e240008000a00 */
[-C--:B------:R-:W-:Y:S01]  /*0650*/  FFMA R5, R3, R3.reuse, R4 ;  /* 0x0000000303057223 */ /* 0x080fe20000000004 */
[----:B------:R-:W-:-:S03]  /*0660*/  FFMA R9, RZ, R3, R2 ;  /* 0x00000003ff097223 */ /* 0x000fc60000000002 */
[C---:B------:R-:W-:Y:S01]  /*0670*/  FFMA R5, R0.reuse, R0, R5 ;  /* 0x0000000000057223 */ /* 0x040fe20000000005 */
[----:B------:R-:W-:-:S03]  /*0680*/  FFMA R9, R0, 1.5, R9 ;  /* 0x3fc0000000097823 */ /* 0x000fc60000000009 */
[----:B------:R-:W-:Y:S01]  /*0690*/  FMUL R4, R5, -4 ;  /* 0xc080000005047820 */ /* 0x000fe20000400000 */
[----:B------:R-:W-:-:S03]  /*06a0*/  FADD R2, R9, R9 ;  /* 0x0000000909027221 */ /* 0x000fc60000000000 */
[----:B------:R-:W-:-:S04]  /*06b0*/  FFMA R9, R5, -4, R4 ;  /* 0xc080000005097823 */ /* 0x000fc80000000004 */
[----:B------:R-:W-:-:S05]  /*06c0*/  FFMA R4, R2, R2, R9 ;  /* 0x0000000202047223 */ /* 0x000fca0000000009 */
[----:B------:R-:W-:-:S13]  /*06d0*/  FSETP.GE.AND P0, PT, R4, RZ, PT ;  /* 0x000000ff0400720b */ /* 0x000fda0003f06000 */
[----:B0-----:R-:W-:Y:S05]  /*06e0*/  @!P0 BRA `(.L_x_11) ;  /* 0x0000000400a88947 */ /* 0x001fea0003800000 */
[----:B------:R-:W-:Y:S01]  /*06f0*/  IADD3 R8, PT, PT, R4, -0xd000000, RZ ;  /* 0xf300000004087810 */ /* 0x000fe20007ffe0ff */
[----:B------:R0:W1:Y:S01]  /*0700*/  MUFU.RSQ R11, R4 ;  /* 0x00000004000b7308 */ /* 0x0000620000001400 */
[----:B------:R-:W-:Y:S02]  /*0710*/  BSSY.RECONVERGENT B0, `(.L_x_12) ;  /* 0x000000b000007945 */ /* 0x000fe40003800200 */
[----:B------:R-:W-:-:S13]  /*0720*/  ISETP.GT.U32.AND P0, PT, R8, 0x727fffff, PT ;  /* 0x727fffff0800780c */ /* 0x000fda0003f04070 */
[----:B0-----:R-:W-:Y:S05]  /*0730*/  @!P0 BRA `(.L_x_13) ;  /* 0x0000000000108947 */ /* 0x001fea0003800000 */
[----:B------:R-:W-:-:S07]  /*0740*/  MOV R13, 0x760 ;  /* 0x00000760000d7802 */ /* 0x000fce0000000f00 */
[----:B-1----:R-:W-:Y:S05]  /*0750*/  CALL.REL.NOINC `($__internal_0_$__cuda_sm20_sqrt_rn_f32_slowpath) ;  /* 0x0000000400a87944 */ /* 0x002fea0003c00000 */
[----:B------:R-:W-:Y:S01]  /*0760*/  MOV R9, R4 ;  /* 0x0000000400097202 */ /* 0x000fe20000000f00 */
[----:B------:R-:W-:Y:S06]  /*0770*/  BRA `(.L_x_14) ;  /* 0x0000000000107947 */ /* 0x000fec0003800000 */
.L_x_13:
[----:B-1----:R-:W-:Y:S01]  /*0780*/  FMUL.FTZ R9, R4, R11 ;  /* 0x0000000b04097220 */ /* 0x002fe20000410000 */
[----:B------:R-:W-:-:S03]  /*0790*/  FMUL.FTZ R8, R11, 0.5 ;  /* 0x3f0000000b087820 */ /* 0x000fc60000410000 */
[----:B------:R-:W-:-:S04]  /*07a0*/  FFMA R4, -R9, R9, R4 ;  /* 0x0000000909047223 */ /* 0x000fc80000000104 */
[----:B------:R-:W-:-:S07]  /*07b0*/  FFMA R9, R4, R8, R9 ;  /* 0x0000000804097223 */ /* 0x000fce0000000009 */
.L_x_14:
[----:B------:R-:W-:Y:S05]  /*07c0*/  BSYNC.RECONVERGENT B0 ;  /* 0x0000000000007941 */ /* 0x000fea0003800200 */
.L_x_12:
[----:B------:R-:W-:Y:S01]  /*07d0*/  FADD R11, R5, R5 ;  /* 0x00000005050b7221 */ /* 0x000fe20000000000 */
[----:B------:R-:W-:Y:S01]  /*07e0*/  FADD R2, -R2, -R9 ;  /* 0x8000000902027221 */ /* 0x000fe20000000100 */
[----:B------:R-:W-:Y:S02]  /*07f0*/  BSSY.RECONVERGENT B0, `(.L_x_15) ;  /* 0x000000d000007945 */ /* 0x000fe40003800200 */
[----:B------:R-:W0:Y:S08]  /*0800*/  MUFU.RCP R4, R11 ;  /* 0x0000000b00047308 */ /* 0x000e300000001000 */
[----:B------:R-:W1:Y:S01]  /*0810*/  FCHK P0, R2, R11 ;  /* 0x0000000b02007302 */ /* 0x000e620000000000 */
[----:B0-----:R-:W-:-:S04]  /*0820*/  FFMA R5, -R11, R4, 1 ;  /* 0x3f8000000b057423 */ /* 0x001fc80000000104 */
[----:B------:R-:W-:-:S04]  /*0830*/  FFMA R5, R4, R5, R4 ;  /* 0x0000000504057223 */ /* 0x000fc80000000004 */
[----:B------:R-:W-:-:S04]  /*0840*/  FFMA R4, R2, R5, RZ ;  /* 0x0000000502047223 */ /* 0x000fc800000000ff */
[----:B------:R-:W-:-:S04]  /*0850*/  FFMA R8, -R11, R4, R2 ;  /* 0x000000040b087223 */ /* 0x000fc80000000102 */
[----:B------:R-:W-:Y:S01]  /*0860*/  FFMA R4, R5, R8, R4 ;  /* 0x0000000805047223 */ /* 0x000fe20000000004 */
[----:B-1----:R-:W-:Y:S06]  /*0870*/  @!P0 BRA `(.L_x_16) ;  /* 0x0000000000108947 */ /* 0x002fec0003800000 */
[----:B------:R-:W-:Y:S01]  /*0880*/  MOV R4, R2 ;  /* 0x0000000200047202 */ /* 0x000fe20000000f00 */
[----:B------:R-:W-:Y:S01]  /*0890*/  IMAD.MOV.U32 R5, RZ, RZ, R11 ;  /* 0x000000ffff057224 */ /* 0x000fe200078e000b */
[----:B------:R-:W-:-:S07]  /*08a0*/  MOV R8, 0x8c0 ;  /* 0x000008c000087802 */ /* 0x000fce0000000f00 */
[----:B------:R-:W-:Y:S05]  /*08b0*/  CALL.REL.NOINC `($__internal_1_$__cuda_sm3x_div_rn_noftz_f32_slowpath) ;  /* 0x0000000400ac7944 */ /* 0x000fea0003c00000 */
.L_x_16:
[----:B------:R-:W-:Y:S05]  /*08c0*/  BSYNC.RECONVERGENT B0 ;  /* 0x0000000000007941 */ /* 0x000fea0003800200 */
.L_x_15:
[C---:B------:R-:W-:Y:S01]  /*08d0*/  FFMA R2, R4.reuse, R7, RZ ;  /* 0x0000000704027223 */ /* 0x040fe200000000ff */
[C---:B------:R-:W-:Y:S01]  /*08e0*/  FFMA R3, R4.reuse, R3, RZ ;  /* 0x0000000304037223 */ /* 0x040fe200000000ff */
[----:B------:R-:W-:Y:S01]  /*08f0*/  FFMA R0, R4, R0, RZ ;  /* 0x0000000004007223 */ /* 0x000fe200000000ff */
[----:B------:R-:W-:Y:S01]  /*0900*/  BSSY.RECONVERGENT B0, `(.L_x_17) ;  /* 0x0000011000007945 */ /* 0x000fe20003800200 */
[----:B------:R-:W-:Y:S02]  /*0910*/  FMUL R4, R2, R2 ;  /* 0x0000000202047220 */ /* 0x000fe40000400000 */
[----:B------:R-:W-:Y:S02]  /*0920*/  FADD R0, R0, 1.5 ;  /* 0x3fc0000000007421 */ /* 0x000fe40000000000 */
[----:B------:R-:W-:-:S04]  /*0930*/  FFMA R5, R3, R3, R4 ;  /* 0x0000000303057223 */ /* 0x000fc80000000004 */
[----:B------:R-:W-:-:S04]  /*0940*/  FFMA R4, R0, R0, R5 ;  /* 0x0000000000047223 */ /* 0x000fc80000000005 */
        /* <DEDUP_REMOVED lines=8> */
.L_x_18:
[----:B------:R-:W-:Y:S01]  /*09d0*/  FMUL.FTZ R5, R4, R7 ;  /* 0x0000000704057220 */ /* 0x000fe20000410000 */
[----:B------:R-:W-:-:S03]  /*09e0*/  FMUL.FTZ R7, R7, 0.5 ;  /* 0x3f00000007077820 */ /* 0x000fc60000410000 */
[----:B------:R-:W-:-:S04]  /*09f0*/  FFMA R4, -R5, R5, R4 ;  /* 0x0000000505047223 */ /* 0x000fc80000000104 */
[----:B------:R-:W-:-:S07]  /*0a00*/  FFMA R5, R4, R7, R5 ;  /* 0x0000000704057223 */ /* 0x000fce0000000005 */
.L_x_19:
[----:B------:R-:W-:Y:S05]  /*0a10*/  BSYNC.RECONVERGENT B0 ;  /* 0x0000000000007941 */ /* 0x000fea0003800200 */
.L_x_17:
        /* <DEDUP_REMOVED lines=13> */
.L_x_21:
[----:B------:R-:W-:Y:S05]  /*0af0*/  BSYNC.RECONVERGENT B0 ;  /* 0x0000000000007941 */ /* 0x000fea0003800200 */
.L_x_20:
        /* <DEDUP_REMOVED lines=13> */
.L_x_23:
[----:B------:R-:W-:Y:S05]  /*0bd0*/  BSYNC.RECONVERGENT B0 ;  /* 0x0000000000007941 */ /* 0x000fea0003800200 */
.L_x_22:
        /* <DEDUP_REMOVED lines=13> */
.L_x_25:
[----:B------:R-:W-:Y:S05]  /*0cb0*/  BSYNC.RECONVERGENT B0 ;  /* 0x0000000000007941 */ /* 0x000fea0003800200 */
.L_x_24:
[----:B------:R-:W-:Y:S01]  /*0cc0*/  FMUL R0, R3, 0.70710676908493041992 ;  /* 0x3f3504f303007820 */ /* 0x000fe20000400000 */
[----:B------:R-:W0:Y:S03]  /*0cd0*/  LDCU.64 UR6, c[0x0][0x380] ;  /* 0x00007000ff0677ac */ /* 0x000e260008000a00 */
[----:B------:R-:W-:-:S04]  /*0ce0*/  FFMA R7, RZ, R7, R0 ;  /* 0x00000007ff077223 */ /* 0x000fc80000000000 */
[----:B------:R-:W-:-:S05]  /*0cf0*/  FFMA R2, R2, -0.70710676908493041992, R7 ;  /* 0xbf3504f302027823 */ /* 0x000fca0000000007 */
[----:B------:R-:W-:-:S05]  /*0d00*/  FMNMX R2, RZ, R2, !PT ;  /* 0x00000002ff027209 */ /* 0x000fca0007800000 */
[----:B------:R-:W-:Y:S01]  /*0d10*/  FMUL R0, R2, 255 ;  /* 0x437f000002007820 */ /* 0x000fe20000400000 */
[----:B0-----:R-:W-:-:S03]  /*0d20*/  IADD3 R2, P0, PT, R6, UR6, RZ ;  /* 0x0000000606027c10 */ /* 0x001fc6000ff1e0ff */
[----:B------:R-:W0:Y:S01]  /*0d30*/  F2I.U32.TRUNC.NTZ R5, R0 ;  /* 0x0000000000057305 */ /* 0x000e22000020f000 */
[----:B------:R-:W-:-:S05]  /*0d40*/  LEA.HI.X.SX32 R3, R6, UR7, 0x1, P0 ;  /* 0x0000000706037c11 */ /* 0x000fca00080f0eff */
[----:B0-----:R-:W-:Y:S04]  /*0d50*/  STG.E.U8 desc[UR4][R2.64], R5 ;  /* 0x0000000502007986 */ /* 0x001fe8000c101104 */
[----:B------:R-:W-:Y:S04]  /*0d60*/  STG.E.U8 desc[UR4][R2.64+0x1], R5 ;  /* 0x0000010502007986 */ /* 0x000fe8000c101104 */
[----:B------:R-:W-:Y:S01]  /*0d70*/  STG.E.U8 desc[UR4][R2.64+0x2], R5 ;  /* 0x0000020502007986 */ /* 0x000fe2000c101104 */
[----:B------:R-:W-:Y:S05]  /*0d80*/  EXIT ;  /* 0x000000000000794d */ /* 0x000fea0003800000 */
.L_x_11:
[----:B------:R-:W0:Y:S02]  /*0d90*/  LDCU.64 UR6, c[0x0][0x380] ;  /* 0x00007000ff0677ac */ /* 0x000e240008000a00 */
[----:B0-----:R-:W-:-:S04]  /*0da0*/  IADD3 R2, P0, PT, R6, UR6, RZ ;  /* 0x0000000606027c10 */ /* 0x001fc8000ff1e0ff */
[----:B------:R-:W-:-:S05]  /*0db0*/  LEA.HI.X.SX32 R3, R6, UR7, 0x1, P0 ;  /* 0x0000000706037c11 */ /* 0x000fca00080f0eff */
[----:B------:R-:W-:Y:S04]  /*0dc0*/  STG.E.U8 desc[UR4][R2.64], RZ ;  /* 0x000000ff02007986 */ /* 0x000fe8000c101104 */
[----:B------:R-:W-:Y:S04]  /*0dd0*/  STG.E.U8 desc[UR4][R2.64+0x1], RZ ;  /* 0x000001ff02007986 */ /* 0x000fe8000c101104 */
[----:B------:R-:W-:Y:S01]  /*0de0*/  STG.E.U8 desc[UR4][R2.64+0x2], RZ ;  /* 0x000002ff02007986 */ /* 0x000fe2000c101104 */
[----:B------:R-:W-:Y:S05]  /*0df0*/  EXIT ;  /* 0x000000000000794d */ /* 0x000fea0003800000 */
        .weak           $__internal_0_$__cuda_sm20_sqrt_rn_f32_slowpath
        .type           $__internal_0_$__cuda_sm20_sqrt_rn_f32_slowpath,@function
        .size           $__internal_0_$__cuda_sm20_sqrt_rn_f32_slowpath,($__internal_1_$__cuda_sm3x_div_rn_noftz_f32_slowpath - $__internal_0_$__cuda_sm20_sqrt_rn_f32_slowpath)
$__internal_0_$__cuda_sm20_sqrt_rn_f32_slowpath:
[----:B------:R-:W-:-:S13]  /*0e00*/  LOP3.LUT P0, RZ, R4, 0x7fffffff, RZ, 0xc0, !PT ;  /* 0x7fffffff04ff7812 */ /* 0x000fda000780c0ff */
[----:B------:R-:W-:Y:S01]  /*0e10*/  @!P0 MOV R8, R4 ;  /* 0x0000000400088202 */ /* 0x000fe20000000f00 */
[----:B------:R-:W-:Y:S06]  /*0e20*/  @!P0 BRA `(.L_x_26) ;  /* 0x0000000000408947 */ /* 0x000fec0003800000 */
[----:B------:R-:W-:-:S13]  /*0e30*/  FSETP.GEU.FTZ.AND P0, PT, R4, RZ, PT ;  /* 0x000000ff0400720b */ /* 0x000fda0003f1e000 */
[----:B------:R-:W-:Y:S01]  /*0e40*/  @!P0 IMAD.MOV.U32 R8, RZ, RZ, 0x7fffffff ;  /* 0x7fffffffff088424 */ /* 0x000fe200078e00ff */
[----:B------:R-:W-:Y:S06]  /*0e50*/  @!P0 BRA `(.L_x_26) ;  /* 0x0000000000348947 */ /* 0x000fec0003800000 */
[----:B------:R-:W-:-:S13]  /*0e60*/  FSETP.GTU.FTZ.AND P0, PT, |R4|, +INF , PT ;  /* 0x7f8000000400780b */ /* 0x000fda0003f1c200 */
[----:B------:R-:W-:Y:S01]  /*0e70*/  @P0 FADD.FTZ R8, R4, 1 ;  /* 0x3f80000004080421 */ /* 0x000fe20000010000 */
[----:B------:R-:W-:Y:S06]  /*0e80*/  @P0 BRA `(.L_x_26) ;  /* 0x0000000000280947 */ /* 0x000fec0003800000 */
[----:B------:R-:W-:-:S13]  /*0e90*/  FSETP.NEU.FTZ.AND P0, PT, |R4|, +INF , PT ;  /* 0x7f8000000400780b */ /* 0x000fda0003f1d200 */
[----:B------:R-:W-:-:S04]  /*0ea0*/  @P0 FFMA R9, R4, 1.84467440737095516160e+19, RZ ;  /* 0x5f80000004090823 */ /* 0x000fc800000000ff */
[----:B------:R-:W0:Y:S02]  /*0eb0*/  @P0 MUFU.RSQ R8, R9 ;  /* 0x0000000900080308 */ /* 0x000e240000001400 */
[----:B0-----:R-:W-:Y:S01]  /*0ec0*/  @P0 FMUL.FTZ R10, R9, R8 ;  /* 0x00000008090a0220 */ /* 0x001fe20000410000 */
[----:B------:R-:W-:Y:S01]  /*0ed0*/  @P0 FMUL.FTZ R12, R8, 0.5 ;  /* 0x3f000000080c0820 */ /* 0x000fe20000410000 */
[----:B------:R-:W-:Y:S02]  /*0ee0*/  @!P0 MOV R8, R4 ;  /* 0x0000000400088202 */ /* 0x000fe40000000f00 */
[----:B------:R-:W-:-:S04]  /*0ef0*/  @P0 FADD.FTZ R11, -R10, -RZ ;  /* 0x800000ff0a0b0221 */ /* 0x000fc80000010100 */
[----:B------:R-:W-:-:S04]  /*0f00*/  @P0 FFMA R11, R10, R11, R9 ;  /* 0x0000000b0a0b0223 */ /* 0x000fc80000000009 */
[----:B------:R-:W-:-:S04]  /*0f10*/  @P0 FFMA R11, R11, R12, R10 ;  /* 0x0000000c0b0b0223 */ /* 0x000fc8000000000a */
[----:B------:R-:W-:-:S07]  /*0f20*/  @P0 FMUL.FTZ R8, R11, 2.3283064365386962891e-10 ;  /* 0x2f8000000b080820 */ /* 0x000fce0000410000 */
.L_x_26:
[----:B------:R-:W-:Y:S01]  /*0f30*/  HFMA2 R9, -RZ, RZ, 0, 0 ;  /* 0x00000000ff097431 */ /* 0x000fe200000001ff */
[----:B------:R-:W-:Y:S02]  /*0f40*/  MOV R4, R8 ;  /* 0x0000000800047202 */ /* 0x000fe40000000f00 */
[----:B------:R-:W-:-:S04]  /*0f50*/  MOV R8, R13 ;  /* 0x0000000d00087202 */ /* 0x000fc80000000f00 */
[----:B------:R-:W-:Y:S05]  /*0f60*/  RET.REL.NODEC R8 `(_Z6renderPh) ;  /* 0xfffffff008247950 */ /* 0x000fea0003c3ffff */
        .weak           $__internal_1_$__cuda_sm3x_div_rn_noftz_f32_slowpath
        .type           $__internal_1_$__cuda_sm3x_div_rn_noftz_f32_slowpath,@function
        .size           $__internal_1_$__cuda_sm3x_div_rn_noftz_f32_slowpath,(.L_x_40 - $__internal_1_$__cuda_sm3x_div_rn_noftz_f32_slowpath)
$__internal_1_$__cuda_sm3x_div_rn_noftz_f32_slowpath:
[----:B------:R-:W-:Y:S01]  /*0f70*/  SHF.R.U32.HI R9, RZ, 0x17, R5 ;  /* 0x00000017ff097819 */ /* 0x000fe20000011605 */
[----:B------:R-:W-:Y:S01]  /*0f80*/  BSSY.RECONVERGENT B1, `(.L_x_27) ;  /* 0x0000063000017945 */ /* 0x000fe20003800200 */
[----:B------:R-:W-:Y:S02]  /*0f90*/  SHF.R.U32.HI R10, RZ, 0x17, R4 ;  /* 0x00000017ff0a7819 */ /* 0x000fe40000011604 */
[----:B------:R-:W-:Y:S02]  /*0fa0*/  LOP3.LUT R9, R9, 0xff, RZ, 0xc0, !PT ;  /* 0x000000ff09097812 */ /* 0x000fe400078ec0ff */
[----:B------:R-:W-:Y:S02]  /*0fb0*/  LOP3.LUT R13, R10, 0xff, RZ, 0xc0, !PT ;  /* 0x000000ff0a0d7812 */ /* 0x000fe400078ec0ff */
[----:B------:R-:W-:Y:S01]  /*0fc0*/  MOV R11, R5 ;  /* 0x00000005000b7202 */ /* 0x000fe20000000f00 */
[----:B------:R-:W-:Y:S01]  /*0fd0*/  VIADD R14, R9, 0xffffffff ;  /* 0xffffffff090e7836 */ /* 0x000fe20000000000 */
[----:B------:R-:W-:-:S04]  /*0fe0*/  IADD3 R12, PT, PT, R13, -0x1, RZ ;  /* 0xffffffff0d0c7810 */ /* 0x000fc80007ffe0ff */
[----:B------:R-:W-:-:S04]  /*0ff0*/  ISETP.GT.U32.AND P0, PT, R14, 0xfd, PT ;  /* 0x000000fd0e00780c */ /* 0x000fc80003f04070 */
[----:B------:R-:W-:-:S13]  /*1000*/  ISETP.GT.U32.OR P0, PT, R12, 0xfd, P0 ;  /* 0x000000fd0c00780c */ /* 0x000fda0000704470 */
[----:B------:R-:W-:Y:S01]  /*1010*/  @!P0 MOV R10, RZ ;  /* 0x000000ff000a8202 */ /* 0x000fe20000000f00 */
[----:B------:R-:W-:Y:S06]  /*1020*/  @!P0 BRA `(.L_x_28) ;  /* 0x00000000005c8947 */ /* 0x000fec0003800000 */
[----:B------:R-:W-:Y:S02]  /*1030*/  FSETP.GTU.FTZ.AND P0, PT, |R4|, +INF , PT ;  /* 0x7f8000000400780b */ /* 0x000fe40003f1c200 */
[----:B------:R-:W-:-:S04]  /*1040*/  FSETP.GTU.FTZ.AND P1, PT, |R5|, +INF , PT ;  /* 0x7f8000000500780b */ /* 0x000fc80003f3c200 */
[----:B------:R-:W-:-:S13]  /*1050*/  PLOP3.LUT P0, PT, P0, P1, PT, 0xf8, 0x8f ;  /* 0x00000000008f781c */ /* 0x000fda0000703f70 */
[----:B------:R-:W-:Y:S05]  /*1060*/  @P0 BRA `(.L_x_29) ;  /* 0x00000004004c0947 */ /* 0x000fea0003800000 */
[----:B------:R-:W-:-:S13]  /*1070*/  LOP3.LUT P0, RZ, R11, 0x7fffffff, R4, 0xc8, !PT ;  /* 0x7fffffff0bff7812 */ /* 0x000fda000780c804 */
[----:B------:R-:W-:Y:S05]  /*1080*/  @!P0 BRA `(.L_x_30) ;  /* 0x00000004003c8947 */ /* 0x000fea0003800000 */
[C---:B------:R-:W-:Y:S02]  /*1090*/  FSETP.NEU.FTZ.AND P2, PT, |R4|.reuse, +INF , PT ;  /* 0x7f8000000400780b */ /* 0x040fe40003f5d200 */
[----:B------:R-:W-:Y:S02]  /*10a0*/  FSETP.NEU.FTZ.AND P1, PT, |R5|, +INF , PT ;  /* 0x7f8000000500780b */ /* 0x000fe40003f3d200 */
[----:B------:R-:W-:-:S11]  /*10b0*/  FSETP.NEU.FTZ.AND P0, PT, |R4|, +INF , PT ;  /* 0x7f8000000400780b */ /* 0x000fd60003f1d200 */
[----:B------:R-:W-:Y:S05]  /*10c0*/  @!P1 BRA !P2, `(.L_x_30) ;  /* 0x00000004002c9947 */ /* 0x000fea0005000000 */
[----:B------:R-:W-:-:S04]  /*10d0*/  LOP3.LUT P2, RZ, R4, 0x7fffffff, RZ, 0xc0, !PT ;  /* 0x7fffffff04ff7812 */ /* 0x000fc8000784c0ff */
[----:B------:R-:W-:-:S13]  /*10e0*/  PLOP3.LUT P1, PT, P1, P2, PT, 0x2f, 0xf2 ;  /* 0x0000000000f2781c */ /* 0x000fda0000f24577 */
[----:B------:R-:W-:Y:S05]  /*10f0*/  @P1 BRA `(.L_x_31) ;  /* 0x0000000400181947 */ /* 0x000fea0003800000 */
[----:B------:R-:W-:-:S04]  /*1100*/  LOP3.LUT P1, RZ, R11, 0x7fffffff, RZ, 0xc0, !PT ;  /* 0x7fffffff0bff7812 */ /* 0x000fc8000782c0ff */
[----:B------:R-:W-:-:S13]  /*1110*/  PLOP3.LUT P0, PT, P0, P1, PT, 0x2f, 0xf2 ;  /* 0x0000000000f2781c */ /* 0x000fda0000702577 */
[----:B------:R-:W-:Y:S05]  /*1120*/  @P0 BRA `(.L_x_32) ;  /* 0x0000000400000947 */ /* 0x000fea0003800000 */
[----:B------:R-:W-:Y:S02]  /*1130*/  ISETP.GE.AND P0, PT, R12, RZ, PT ;  /* 0x000000ff0c00720c */ /* 0x000fe40003f06270 */
[----:B------:R-:W-:-:S11]  /*1140*/  ISETP.GE.AND P1, PT, R14, RZ, PT ;  /* 0x000000ff0e00720c */ /* 0x000fd60003f26270 */
[----:B------:R-:W-:Y:S01]  /*1150*/  @P0 MOV R10, RZ ;  /* 0x000000ff000a0202 */ /* 0x000fe20000000f00 */
[----:B------:R-:W-:Y:S02]  /*1160*/  @!P0 IMAD.MOV.U32 R10, RZ, RZ, -0x40 ;  /* 0xffffffc0ff0a8424 */ /* 0x000fe400078e00ff */
[----:B------:R-:W-:Y:S01]  /*1170*/  @!P0 FFMA R4, R4, 1.84467440737095516160e+19, RZ ;  /* 0x5f80000004048823 */ /* 0x000fe200000000ff */
[----:B------:R-:W-:Y:S02]  /*1180*/  @!P1 FFMA R11, R5, 1.84467440737095516160e+19, RZ ;  /* 0x5f800000050b9823 */ /* 0x000fe400000000ff */
[----:B------:R-:W-:-:S07]  /*1190*/  @!P1 IADD3 R10, PT, PT, R10, 0x40, RZ ;  /* 0x000000400a0a9810 */ /* 0x000fce0007ffe0ff */
.L_x_28:
[----:B------:R-:W-:Y:S01]  /*11a0*/  LEA R12, R9, 0xc0800000, 0x17 ;  /* 0xc0800000090c7811 */ /* 0x000fe200078eb8ff */
[----:B------:R-:W-:Y:S01]  /*11b0*/  BSSY.RECONVERGENT B2, `(.L_x_33) ;  /* 0x0000036000027945 */ /* 0x000fe20003800200 */
[----:B------:R-:W-:Y:S02]  /*11c0*/  IADD3 R13, PT, PT, R13, -0x7f, RZ ;  /* 0xffffff810d0d7810 */ /* 0x000fe40007ffe0ff */
[----:B------:R-:W-:-:S03]  /*11d0*/  IADD3 R14, PT, PT, -R12, R11, RZ ;  /* 0x0000000b0c0e7210 */ /* 0x000fc60007ffe1ff */
[C---:B------:R-:W-:Y:S01]  /*11e0*/  IMAD R4, R13.reuse, -0x800000, R4 ;  /* 0xff8000000d047824 */ /* 0x040fe200078e0204 */
[----:B------:R-:W0:Y:S01]  /*11f0*/  MUFU.RCP R11, R14 ;  /* 0x0000000e000b7308 */ /* 0x000e220000001000 */
[----:B------:R-:W-:Y:S01]  /*1200*/  FADD.FTZ R15, -R14, -RZ ;  /* 0x800000ff0e0f7221 */ /* 0x000fe20000010100 */
[----:B------:R-:W-:-:S04]  /*1210*/  IADD3 R13, PT, PT, R13, 0x7f, -R9 ;  /* 0x0000007f0d0d7810 */ /* 0x000fc80007ffe809 */
[----:B------:R-:W-:Y:S01]  /*1220*/  IADD3 R13, PT, PT, R13, R10, RZ ;  /* 0x0000000a0d0d7210 */ /* 0x000fe20007ffe0ff */
[----:B0-----:R-:W-:-:S04]  /*1230*/  FFMA R12, R11, R15, 1 ;  /* 0x3f8000000b0c7423 */ /* 0x001fc8000000000f */
[----:B------:R-:W-:-:S04]  /*1240*/  FFMA R11, R11, R12, R11 ;  /* 0x0000000c0b0b7223 */ /* 0x000fc8000000000b */
[----:B------:R-:W-:-:S04]  /*1250*/  FFMA R12, R4, R11, RZ ;  /* 0x0000000b040c7223 */ /* 0x000fc800000000ff */
[----:B------:R-:W-:-:S04]  /*1260*/  FFMA R16, R15, R12, R4 ;  /* 0x0000000c0f107223 */ /* 0x000fc80000000004 */
[----:B------:R-:W-:-:S04]  /*1270*/  FFMA R12, R11, R16, R12 ;  /* 0x000000100b0c7223 */ /* 0x000fc8000000000c */
[----:B------:R-:W-:-:S04]  /*1280*/  FFMA R15, R15, R12, R4 ;  /* 0x0000000c0f0f7223 */ /* 0x000fc80000000004 */
[----:B------:R-:W-:-:S05]  /*1290*/  FFMA R4, R11, R15, R12 ;  /* 0x0000000f0b047223 */ /* 0x000fca000000000c */
[----:B------:R-:W-:-:S04]  /*12a0*/  SHF.R.U32.HI R9, RZ, 0x17, R4 ;  /* 0x00000017ff097819 */ /* 0x000fc80000011604 */
[----:B------:R-:W-:-:S04]  /*12b0*/  LOP3.LUT R9, R9, 0xff, RZ, 0xc0, !PT ;  /* 0x000000ff09097812 */ /* 0x000fc800078ec0ff */
[----:B------:R-:W-:-:S05]  /*12c0*/  IADD3 R14, PT, PT, R9, R13, RZ ;  /* 0x0000000d090e7210 */ /* 0x000fca0007ffe0ff */
[----:B------:R-:W-:-:S05]  /*12d0*/  VIADD R9, R14, 0xffffffff ;  /* 0xffffffff0e097836 */ /* 0x000fca0000000000 */
[----:B------:R-:W-:-:S13]  /*12e0*/  ISETP.GE.U32.AND P0, PT, R9, 0xfe, PT ;  /* 0x000000fe0900780c */ /* 0x000fda0003f06070 */
[----:B------:R-:W-:Y:S05]  /*12f0*/  @!P0 BRA `(.L_x_34) ;  /* 0x0000000000808947 */ /* 0x000fea0003800000 */
[----:B------:R-:W-:-:S13]  /*1300*/  ISETP.GT.AND P0, PT, R14, 0xfe, PT ;  /* 0x000000fe0e00780c */ /* 0x000fda0003f04270 */
[----:B------:R-:W-:Y:S05]  /*1310*/  @P0 BRA `(.L_x_35) ;  /* 0x00000000006c0947 */ /* 0x000fea0003800000 */
[----:B------:R-:W-:-:S13]  /*1320*/  ISETP.GE.AND P0, PT, R14, 0x1, PT ;  /* 0x000000010e00780c */ /* 0x000fda0003f06270 */
[----:B------:R-:W-:Y:S05]  /*1330*/  @P0 BRA `(.L_x_36) ;  /* 0x0000000000740947 */ /* 0x000fea0003800000 */
[----:B------:R-:W-:Y:S02]  /*1340*/  ISETP.GE.AND P0, PT, R14, -0x18, PT ;  /* 0xffffffe80e00780c */ /* 0x000fe40003f06270 */
[----:B------:R-:W-:-:S11]  /*1350*/  LOP3.LUT R4, R4, 0x80000000, RZ, 0xc0, !PT ;  /* 0x8000000004047812 */ /* 0x000fd600078ec0ff */
[----:B------:R-:W-:Y:S05]  /*1360*/  @!P0 BRA `(.L_x_36) ;  /* 0x0000000000688947 */ /* 0x000fea0003800000 */
[-CC-:B------:R-:W-:Y:S01]  /*1370*/  FFMA.RZ R9, R11, R15.reuse, R12.reuse ;  /* 0x0000000f0b097223 */ /* 0x180fe2000000c00c */
[C---:B------:R-:W-:Y:S02]  /*1380*/  ISETP.NE.AND P2, PT, R14.reuse, RZ, PT ;  /* 0x000000ff0e00720c */ /* 0x040fe40003f45270 */
[C---:B------:R-:W-:Y:S02]  /*1390*/  ISETP.NE.AND P1, PT, R14.reuse, RZ, PT ;  /* 0x000000ff0e00720c */ /* 0x040fe40003f25270 */
[----:B------:R-:W-:Y:S01]  /*13a0*/  LOP3.LUT R10, R9, 0x7fffff, RZ, 0xc0, !PT ;  /* 0x007fffff090a7812 */ /* 0x000fe200078ec0ff */
[CCC-:B------:R-:W-:Y:S01]  /*13b0*/  FFMA.RP R9, R11.reuse, R15.reuse, R12.reuse ;  /* 0x0000000f0b097223 */ /* 0x1c0fe2000000800c */
[----:B------:R-:W-:Y:S01]  /*13c0*/  FFMA.RM R12, R11, R15, R12 ;  /* 0x0000000f0b0c7223 */ /* 0x000fe2000000400c */
[----:B------:R-:W-:Y:S02]  /*13d0*/  IADD3 R11, PT, PT, R14, 0x20, RZ ;  /* 0x000000200e0b7810 */ /* 0x000fe40007ffe0ff */
[----:B------:R-:W-:-:S02]  /*13e0*/  LOP3.LUT R10, R10, 0x800000, RZ, 0xfc, !PT ;  /* 0x008000000a0a7812 */ /* 0x000fc400078efcff */
[----:B------:R-:W-:Y:S02]  /*13f0*/  IADD3 R13, PT, PT, -R14, RZ, RZ ;  /* 0x000000ff0e0d7210 */ /* 0x000fe40007ffe1ff */
[----:B------:R-:W-:Y:S02]  /*1400*/  SHF.L.U32 R11, R10, R11, RZ ;  /* 0x0000000b0a0b7219 */ /* 0x000fe400000006ff */
[----:B------:R-:W-:Y:S02]  /*1410*/  FSETP.NEU.FTZ.AND P0, PT, R9, R12, PT ;  /* 0x0000000c0900720b */ /* 0x000fe40003f1d000 */
[----:B------:R-:W-:Y:S02]  /*1420*/  SEL R9, R13, RZ, P2 ;  /* 0x000000ff0d097207 */ /* 0x000fe40001000000 */
[----:B------:R-:W-:Y:S02]  /*1430*/  ISETP.NE.AND P1, PT, R11, RZ, P1 ;  /* 0x000000ff0b00720c */ /* 0x000fe40000f25270 */
[----:B------:R-:W-:-:S02]  /*1440*/  SHF.R.U32.HI R9, RZ, R9, R10 ;  /* 0x00000009ff097219 */ /* 0x000fc4000001160a */
[----:B------:R-:W-:Y:S02]  /*1450*/  PLOP3.LUT P0, PT, P0, P1, PT, 0xf8, 0x8f ;  /* 0x00000000008f781c */ /* 0x000fe40000703f70 */
[----:B------:R-:W-:Y:S02]  /*1460*/  SHF.R.U32.HI R11, RZ, 0x1, R9 ;  /* 0x00000001ff0b7819 */ /* 0x000fe40000011609 */
[----:B------:R-:W-:-:S04]  /*1470*/  SEL R10, RZ, 0x1, !P0 ;  /* 0x00000001ff0a7807 */ /* 0x000fc80004000000 */
[----:B------:R-:W-:-:S04]  /*1480*/  LOP3.LUT R10, R10, 0x1, R11, 0xf8, !PT ;  /* 0x000000010a0a7812 */ /* 0x000fc800078ef80b */
[----:B------:R-:W-:-:S04]  /*1490*/  LOP3.LUT R10, R10, R9, RZ, 0xc0, !PT ;  /* 0x000000090a0a7212 */ /* 0x000fc800078ec0ff */
[----:B------:R-:W-:-:S04]  /*14a0*/  IADD3 R11, PT, PT, R11, R10, RZ ;  /* 0x0000000a0b0b7210 */ /* 0x000fc80007ffe0ff */
[----:B------:R-:W-:Y:S01]  /*14b0*/  LOP3.LUT R4, R11, R4, RZ, 0xfc, !PT ;  /* 0x000000040b047212 */ /* 0x000fe200078efcff */
[----:B------:R-:W-:Y:S06]  /*14c0*/  BRA `(.L_x_36) ;  /* 0x0000000000107947 */ /* 0x000fec0003800000 */
.L_x_35:
[----:B------:R-:W-:-:S04]  /*14d0*/  LOP3.LUT R4, R4, 0x80000000, RZ, 0xc0, !PT ;  /* 0x8000000004047812 */ /* 0x000fc800078ec0ff */
[----:B------:R-:W-:Y:S01]  /*14e0*/  LOP3.LUT R4, R4, 0x7f800000, RZ, 0xfc, !PT ;  /* 0x7f80000004047812 */ /* 0x000fe200078efcff */
[----:B------:R-:W-:Y:S06]  /*14f0*/  BRA `(.L_x_36) ;  /* 0x0000000000047947 */ /* 0x000fec0003800000 */
.L_x_34:
[----:B------:R-:W-:-:S07]  /*1500*/  LEA R4, R13, R4, 0x17 ;  /* 0x000000040d047211 */ /* 0x000fce00078eb8ff */
.L_x_36:
[----:B------:R-:W-:Y:S05]  /*1510*/  BSYNC.RECONVERGENT B2 ;  /* 0x0000000000027941 */ /* 0x000fea0003800200 */
.L_x_33:
[----:B------:R-:W-:Y:S05]  /*1520*/  BRA `(.L_x_37) ;  /* 0x0000000000207947 */ /* 0x000fea0003800000 */
.L_x_32:
[----:B------:R-:W-:-:S04]  /*1530*/  LOP3.LUT R4, R11, 0x80000000, R4, 0x48, !PT ;  /* 0x800000000b047812 */ /* 0x000fc800078e4804 */
[----:B------:R-:W-:Y:S01]  /*1540*/  LOP3.LUT R4, R4, 0x7f800000, RZ, 0xfc, !PT ;  /* 0x7f80000004047812 */ /* 0x000fe200078efcff */
[----:B------:R-:W-:Y:S06]  /*1550*/  BRA `(.L_x_37) ;  /* 0x0000000000147947 */ /* 0x000fec0003800000 */
.L_x_31:
[----:B------:R-:W-:Y:S01]  /*1560*/  LOP3.LUT R4, R11, 0x80000000, R4, 0x48, !PT ;  /* 0x800000000b047812 */ /* 0x000fe200078e4804 */
[----:B------:R-:W-:Y:S06]  /*1570*/  BRA `(.L_x_37) ;  /* 0x00000000000c7947 */ /* 0x000fec0003800000 */
.L_x_30:
[----:B------:R-:W0:Y:S01]  /*1580*/  MUFU.RSQ R4, -QNAN ;  /* 0xffc0000000047908 */ /* 0x000e220000001400 */
[----:B------:R-:W-:Y:S05]  /*1590*/  BRA `(.L_x_37) ;  /* 0x0000000000047947 */ /* 0x000fea0003800000 */
.L_x_29:
[----:B------:R-:W-:-:S07]  /*15a0*/  FADD.FTZ R4, R4, R5 ;  /* 0x0000000504047221 */ /* 0x000fce0000010000 */
.L_x_37:
[----:B------:R-:W-:Y:S05]  /*15b0*/  BSYNC.RECONVERGENT B1 ;  /* 0x0000000000017941 */ /* 0x000fea0003800200 */
.L_x_27:
[----:B------:R-:W-:-:S04]  /*15c0*/  HFMA2 R9, -RZ, RZ, 0, 0 ;  /* 0x00000000ff097431 */ /* 0x000fc800000001ff */
[----:B0-----:R-:W-:Y:S05]  /*15d0*/  RET.REL.NODEC R8 `(_Z6renderPh) ;  /* 0xffffffe808887950 */ /* 0x001fea0003c3ffff */
.L_x_38:
[----:B------:R-:W-:-:S00]  /*15e0*/  BRA `(.L_x_38) ;  /* 0xfffffffc00fc7947 */ /* 0x000fc0000383ffff */
[----:B------:R-:W-:-:S00]  /*15f0*/  NOP ;  /* 0x0000000000007918 */ /* 0x000fc00000000000 */
        /* <DEDUP_REMOVED lines=8> */
.L_x_40:


//--------------------- .nv.shared.reserved.0     --------------------------
	.section	.nv.shared.reserved.0,"aw",@nobits
	.weak		__nv_reservedSMEM_offset_0_alias
	.size		__nv_reservedSMEM_offset_0_alias, 0, 64
	.other		__nv_reservedSMEM_offset_0_alias,@"STO_CUDA_RESERVED_SHARED STV_DEFAULT"
__nv_reservedSMEM_offset_0_alias:
	.zero		0
	.zero		64


//--------------------- .nv.constant0._Z6renderPh --------------------------
	.section	.nv.constant0._Z6renderPh,"a",@progbits
	.sectionflags	@""
	.align	4
.nv.constant0._Z6renderPh:
	.zero		904


//--------------------- SYMBOLS --------------------------

	.type		.nv.reservedSmem.offset0,@object
	.size		.nv.reservedSmem.offset0,0x4
